	.headerflags	@"EF_CUDA_TEXMODE_UNIFIED EF_CUDA_64BIT_ADDRESS EF_CUDA_ACCELERATORS EF_CUDA_SM90 EF_CUDA_VIRTUAL_SM(EF_CUDA_SM90)"
	.elftype	@"ET_EXEC"


//--------------------- .nv.info                  --------------------------
	.section	.nv.info,"",@"SHT_CUDA_INFO"
	.align	4


	//----- nvinfo : EIATTR_REGCOUNT
	.align		4
        /*0000*/ 	.byte	0x04, 0x2f
        /*0002*/ 	.short	(.L_3 - .L_2)
	.align		4
.L_2:
        /*0004*/ 	.word	index@(triton_poi_fused__native_batch_norm_legit_no_training_relu_2)
        /*0008*/ 	.word	0x00000030


	//----- nvinfo : EIATTR_MIN_STACK_SIZE
	.align		4
.L_3:
        /*000c*/ 	.byte	0x04, 0x12
        /*000e*/ 	.short	(.L_5 - .L_4)
	.align		4
.L_4:
        /*0010*/ 	.word	index@(triton_poi_fused__native_batch_norm_legit_no_training_relu_2)
        /*0014*/ 	.word	0x00000000


	//----- nvinfo : EIATTR_FRAME_SIZE
	.align		4
.L_5:
        /*0018*/ 	.byte	0x04, 0x11
        /*001a*/ 	.short	(.L_7 - .L_6)
	.align		4
.L_6:
        /*001c*/ 	.word	index@(triton_poi_fused__native_batch_norm_legit_no_training_relu_2)
        /*0020*/ 	.word	0x00000000


	//----- nvinfo : EIATTR_MIN_STACK_SIZE
	.align		4
.L_7:
        /*0024*/ 	.byte	0x04, 0x12
        /*0026*/ 	.short	(.L_9 - .L_8)
	.align		4
.L_8:
        /*0028*/ 	.word	index@(triton_poi_fused__native_batch_norm_legit_no_training_relu_2)
        /*002c*/ 	.word	0x00000000
.L_9:


//--------------------- .nv.info.triton_poi_fused__native_batch_norm_legit_no_training_relu_2 --------------------------
	.section	.nv.info.triton_poi_fused__native_batch_norm_legit_no_training_relu_2,"",@"SHT_CUDA_INFO"
	.sectionflags	@""
	.align	4


	//----- nvinfo : EIATTR_CUDA_API_VERSION
	.align		4
        /*0000*/ 	.byte	0x04, 0x37
        /*0002*/ 	.short	(.L_11 - .L_10)
.L_10:
        /*0004*/ 	.word	0x0000007c


	//----- nvinfo : EIATTR_KPARAM_INFO
	.align		4
.L_11:
        /*0008*/ 	.byte	0x04, 0x17
        /*000a*/ 	.short	(.L_13 - .L_12)
.L_12:
        /*000c*/ 	.word	0x00000000
        /*0010*/ 	.short	0x0006
        /*0012*/ 	.short	0x0030
        /*0014*/ 	.byte	0x00, 0xf0, 0x11, 0x00


	//----- nvinfo : EIATTR_KPARAM_INFO
	.align		4
.L_13:
        /*0018*/ 	.byte	0x04, 0x17
        /*001a*/ 	.short	(.L_15 - .L_14)
.L_14:
        /*001c*/ 	.word	0x00000000
        /*0020*/ 	.short	0x0005
        /*0022*/ 	.short	0x0028
        /*0024*/ 	.byte	0x00, 0xf4, 0x21, 0x00


	//----- nvinfo : EIATTR_KPARAM_INFO
	.align		4
.L_15:
        /*0028*/ 	.byte	0x04, 0x17
        /*002a*/ 	.short	(.L_17 - .L_16)
.L_16:
        /*002c*/ 	.word	0x00000000
        /*0030*/ 	.short	0x0004
        /*0032*/ 	.short	0x0020
        /*0034*/ 	.byte	0x00, 0xf4, 0x21, 0x00


	//----- nvinfo : EIATTR_KPARAM_INFO
	.align		4
.L_17:
        /*0038*/ 	.byte	0x04, 0x17
        /*003a*/ 	.short	(.L_19 - .L_18)
.L_18:
        /*003c*/ 	.word	0x00000000
        /*0040*/ 	.short	0x0003
        /*0042*/ 	.short	0x0018
        /*0044*/ 	.byte	0x00, 0xf4, 0x21, 0x00


	//----- nvinfo : EIATTR_KPARAM_INFO
	.align		4
.L_19:
        /*0048*/ 	.byte	0x04, 0x17
        /*004a*/ 	.short	(.L_21 - .L_20)
.L_20:
        /*004c*/ 	.word	0x00000000
        /*0050*/ 	.short	0x0002
        /*0052*/ 	.short	0x0010
        /*0054*/ 	.byte	0x00, 0xf4, 0x21, 0x00


	//----- nvinfo : EIATTR_KPARAM_INFO
	.align		4
.L_21:
        /*0058*/ 	.byte	0x04, 0x17
        /*005a*/ 	.short	(.L_23 - .L_22)
.L_22:
        /*005c*/ 	.word	0x00000000
        /*0060*/ 	.short	0x0001
        /*0062*/ 	.short	0x0008
        /*0064*/ 	.byte	0x00, 0xf4, 0x21, 0x00


	//----- nvinfo : EIATTR_KPARAM_INFO
	.align		4
.L_23:
        /*0068*/ 	.byte	0x04, 0x17
        /*006a*/ 	.short	(.L_25 - .L_24)
.L_24:
        /*006c*/ 	.word	0x00000000
        /*0070*/ 	.short	0x0000
        /*0072*/ 	.short	0x0000
        /*0074*/ 	.byte	0x00, 0xf4, 0x21, 0x00


	//----- nvinfo : EIATTR_SPARSE_MMA_MASK
	.align		4
.L_25:
        /*0078*/ 	.byte	0x03, 0x50
        /*007a*/ 	.short	0x0000


	//----- nvinfo : EIATTR_MAXREG_COUNT
	.align		4
        /*007c*/ 	.byte	0x03, 0x1b
        /*007e*/ 	.short	0x00ff


	//----- nvinfo : EIATTR_EXIT_INSTR_OFFSETS
	.align		4
        /*0080*/ 	.byte	0x04, 0x1c
        /*0082*/ 	.short	(.L_27 - .L_26)


	//   ....[0]....
.L_26:
        /*0084*/ 	.word	0x00001240


	//   ....[1]....
        /*0088*/ 	.word	0x00001260


	//----- nvinfo : EIATTR_REQNTID
	.align		4
.L_27:
        /*008c*/ 	.byte	0x04, 0x10
        /*008e*/ 	.short	(.L_29 - .L_28)
.L_28:
        /*0090*/ 	.word	0x00000080
        /*0094*/ 	.word	0x00000001
        /*0098*/ 	.word	0x00000001


	//----- nvinfo : EIATTR_CBANK_PARAM_SIZE
	.align		4
.L_29:
        /*009c*/ 	.byte	0x03, 0x19
        /*009e*/ 	.short	0x0034


	//----- nvinfo : EIATTR_PARAM_CBANK
	.align		4
        /*00a0*/ 	.byte	0x04, 0x0a
        /*00a2*/ 	.short	(.L_31 - .L_30)
	.align		4
.L_30:
        /*00a4*/ 	.word	index@(.nv.constant0.triton_poi_fused__native_batch_norm_legit_no_training_relu_2)
        /*00a8*/ 	.short	0x0210
        /*00aa*/ 	.short	0x0034


	//----- nvinfo : EIATTR_SW_WAR
	.align		4
.L_31:
        /*00ac*/ 	.byte	0x04, 0x36
        /*00ae*/ 	.short	(.L_33 - .L_32)
.L_32:
        /*00b0*/ 	.word	0x00000008
.L_33:


//--------------------- .nv.callgraph             --------------------------
	.section	.nv.callgraph,"",@"SHT_CUDA_CALLGRAPH"
	.align	4
	.sectionentsize	8
	.align		4
        /*0000*/ 	.word	0x00000000
	.align		4
        /*0004*/ 	.word	0xffffffff
	.align		4
        /*0008*/ 	.word	0x00000000
	.align		4
        /*000c*/ 	.word	0xfffffffe
	.align		4
        /*0010*/ 	.word	0x00000000
	.align		4
        /*0014*/ 	.word	0xfffffffd
	.align		4
        /*0018*/ 	.word	0x00000000
	.align		4
        /*001c*/ 	.word	0xfffffffc


//--------------------- .nv.constant4             --------------------------
	.section	.nv.constant4,"a",@progbits
	.align	8
	.align		8
.nv.constant4:
        /*0000*/ 	.dword	_$_str
	.align		8
        /*0008*/ 	.dword	_$_str_$_2


//--------------------- .text.triton_poi_fused__native_batch_norm_legit_no_training_relu_2 --------------------------
	.section	.text.triton_poi_fused__native_batch_norm_legit_no_training_relu_2,"ax",@progbits
	.align	128
        .global         triton_poi_fused__native_batch_norm_legit_no_training_relu_2
        .type           triton_poi_fused__native_batch_norm_legit_no_training_relu_2,@function
        .size           triton_poi_fused__native_batch_norm_legit_no_training_relu_2,(.L_x_1 - triton_poi_fused__native_batch_norm_legit_no_training_relu_2)
        .other          triton_poi_fused__native_batch_norm_legit_no_training_relu_2,@"STO_CUDA_ENTRY STV_DEFAULT"
triton_poi_fused__native_batch_norm_legit_no_training_relu_2:
.text.triton_poi_fused__native_batch_norm_legit_no_training_relu_2:
[----:B------:R-:W0:Y:S01]  /*0000*/  LDC R1, c[0x0][0x28] ;  /* 0x00000a00ff017b82 */ /* 0x000e220000000800 */
[----:B------:R-:W1:Y:S01]  /*0010*/  S2R R0, SR_TID.X ;  /* 0x0000000000007919 */ /* 0x000e620000002100 */
[----:B------:R-:W-:Y:S01]  /*0020*/  HFMA2.MMA R2, -RZ, RZ, 0, 0 ;  /* 0x00000000ff027435 */ /* 0x000fe200000001ff */
[----:B------:R-:W-:-:S05]  /*0030*/  IMAD.MOV.U32 R26, RZ, RZ, RZ ;  /* 0x000000ffff1a7224 */ /* 0x000fca00078e00ff */
[----:B------:R-:W2:Y:S01]  /*0040*/  LDC.64 R8, c[0x0][0x220] ;  /* 0x00008800ff087b82 */ /* 0x000ea20000000a00 */
[----:B------:R-:W3:Y:S01]  /*0050*/  S2R R27, SR_CTAID.X ;  /* 0x00000000001b7919 */ /* 0x000ee20000002500 */
[----:B------:R-:W-:Y:S01]  /*0060*/  CS2R R38, SRZ ;  /* 0x0000000000267805 */ /* 0x000fe2000001ff00 */
[----:B------:R-:W-:Y:S01]  /*0070*/  ULDC.64 UR4, c[0x0][0x208] ;  /* 0x0000820000047ab9 */ /* 0x000fe20000000a00 */
[----:B------:R-:W-:Y:S01]  /*0080*/  HFMA2.MMA R36, -RZ, RZ, 0, 0 ;  /* 0x00000000ff247435 */ /* 0x000fe200000001ff */
[----:B------:R-:W-:Y:S01]  /*0090*/  CS2R R40, SRZ ;  /* 0x0000000000287805 */ /* 0x000fe2000001ff00 */
[----:B------:R-:W-:Y:S02]  /*00a0*/  HFMA2.MMA R14, -RZ, RZ, 0, 0 ;  /* 0x00000000ff0e7435 */ /* 0x000fe400000001ff */
[----:B------:R-:W-:Y:S01]  /*00b0*/  HFMA2.MMA R32, -RZ, RZ, 0, 0 ;  /* 0x00000000ff207435 */ /* 0x000fe200000001ff */
[----:B------:R-:W4:Y:S01]  /*00c0*/  LDC.64 R28, c[0x0][0x228] ;  /* 0x00008a00ff1c7b82 */ /* 0x000f220000000a00 */
[----:B-1----:R-:W-:-:S04]  /*00d0*/  SHF.L.U32 R0, R0, 0x2, RZ ;  /* 0x0000000200007819 */ /* 0x002fc800000006ff */
[----:B------:R-:W-:-:S04]  /*00e0*/  LOP3.LUT R0, R0, 0x1fc, RZ, 0xc0, !PT ;  /* 0x000001fc00007812 */ /* 0x000fc800078ec0ff */
[----:B---3--:R-:W-:-:S04]  /*00f0*/  LEA R27, R27, R0, 0xa ;  /* 0x000000001b1b7211 */ /* 0x008fc800078e50ff */
[----:B------:R-:W-:Y:S01]  /*0100*/  IADD3 R3, R27, 0x1, RZ ;  /* 0x000000011b037810 */ /* 0x000fe20007ffe0ff */
[C---:B------:R-:W-:Y:S01]  /*0110*/  IMAD.HI R0, R27.reuse, -0x7319a973, R26 ;  /* 0x8ce6568d1b007827 */ /* 0x040fe200078e021a */
[----:B------:R-:W-:-:S03]  /*0120*/  ISETP.GE.AND P1, PT, R27, 0xe8900, PT ;  /* 0x000e89001b00780c */ /* 0x000fc60003f26270 */
[----:B------:R-:W-:Y:S01]  /*0130*/  IMAD.HI R4, R3, -0x7319a973, R2 ;  /* 0x8ce6568d03047827 */ /* 0x000fe200078e0202 */
[----:B------:R-:W-:Y:S02]  /*0140*/  IADD3 R3, R27, 0x2, RZ ;  /* 0x000000021b037810 */ /* 0x000fe40007ffe0ff */
[----:B------:R-:W-:Y:S01]  /*0150*/  SHF.R.U32.HI R7, RZ, 0x1f, R0 ;  /* 0x0000001fff077819 */ /* 0x000fe20000011600 */
[----:B------:R-:W-:Y:S01]  /*0160*/  VIADD R5, R27, 0x3 ;  /* 0x000000031b057836 */ /* 0x000fe20000000000 */
[----:B------:R-:W-:Y:S01]  /*0170*/  SHF.R.U32.HI R11, RZ, 0x1f, R4 ;  /* 0x0000001fff0b7819 */ /* 0x000fe20000011604 */
[----:B------:R-:W-:Y:S01]  /*0180*/  IMAD.HI R2, R3, -0x7319a973, R2 ;  /* 0x8ce6568d03027827 */ /* 0x000fe200078e0202 */
[----:B------:R-:W-:Y:S02]  /*0190*/  LEA.HI.SX32 R7, R0, R7, 0x15 ;  /* 0x0000000700077211 */ /* 0x000fe400078faaff */
[----:B------:R-:W-:Y:S02]  /*01a0*/  LEA.HI.SX32 R11, R4, R11, 0x15 ;  /* 0x0000000b040b7211 */ /* 0x000fe400078faaff */
[----:B------:R-:W-:-:S02]  /*01b0*/  MOV R4, RZ ;  /* 0x000000ff00047202 */ /* 0x000fc40000000f00 */
[----:B------:R-:W-:Y:S02]  /*01c0*/  LEA.HI R6, R7, R7, RZ, 0x6 ;  /* 0x0000000707067211 */ /* 0x000fe400078f30ff */
[----:B------:R-:W-:Y:S01]  /*01d0*/  SHF.R.U32.HI R3, RZ, 0x1f, R2 ;  /* 0x0000001fff037819 */ /* 0x000fe20000011602 */
[----:B------:R-:W-:Y:S01]  /*01e0*/  IMAD.HI R0, R5, -0x7319a973, R4 ;  /* 0x8ce6568d05007827 */ /* 0x000fe200078e0204 */
[----:B------:R-:W-:Y:S02]  /*01f0*/  LOP3.LUT R6, R6, 0xffffffc0, RZ, 0xc0, !PT ;  /* 0xffffffc006067812 */ /* 0x000fe400078ec0ff */
[----:B------:R-:W-:Y:S02]  /*0200*/  LEA.HI.SX32 R33, R2, R3, 0x15 ;  /* 0x0000000302217211 */ /* 0x000fe400078faaff */
[----:B------:R-:W-:Y:S02]  /*0210*/  IADD3 R24, R7, -R6, RZ ;  /* 0x8000000607187210 */ /* 0x000fe40007ffe0ff */
[----:B------:R-:W-:-:S02]  /*0220*/  LEA.HI R2, R33, R33, RZ, 0x6 ;  /* 0x0000002121027211 */ /* 0x000fc400078f30ff */
[C---:B------:R-:W-:Y:S02]  /*0230*/  LEA.HI R10, R11.reuse, R11, RZ, 0x6 ;  /* 0x0000000b0b0a7211 */ /* 0x040fe400078f30ff */
[----:B------:R-:W-:Y:S02]  /*0240*/  SHF.R.U32.HI R7, RZ, 0x1f, R0 ;  /* 0x0000001fff077819 */ /* 0x000fe40000011600 */
[----:B------:R-:W-:Y:S01]  /*0250*/  LOP3.LUT R6, R2, 0xffffffc0, RZ, 0xc0, !PT ;  /* 0xffffffc002067812 */ /* 0x000fe200078ec0ff */
[----:B--2---:R-:W-:Y:S01]  /*0260*/  IMAD.WIDE R2, R24, 0x4, R8 ;  /* 0x0000000418027825 */ /* 0x004fe200078e0208 */
[----:B------:R-:W-:Y:S02]  /*0270*/  LOP3.LUT R10, R10, 0xffffffc0, RZ, 0xc0, !PT ;  /* 0xffffffc00a0a7812 */ /* 0x000fe400078ec0ff */
[----:B------:R-:W-:Y:S02]  /*0280*/  LEA.HI.SX32 R0, R0, R7, 0x15 ;  /* 0x0000000700007211 */ /* 0x000fe400078faaff */
[----:B------:R-:W-:Y:S01]  /*0290*/  IADD3 R33, R33, -R6, RZ ;  /* 0x8000000621217210 */ /* 0x000fe20007ffe0ff */
[----:B------:R-:W2:Y:S01]  /*02a0*/  @!P1 LDG.E.EL R39, desc[UR4][R2.64] ;  /* 0x0000000402279981 */ /* 0x000ea2000c2e1900 */
[----:B------:R-:W-:Y:S01]  /*02b0*/  LEA.HI R6, R0, R0, RZ, 0x6 ;  /* 0x0000000000067211 */ /* 0x000fe200078f30ff */
[----:B------:R-:W-:Y:S01]  /*02c0*/  IMAD.IADD R12, R11, 0x1, -R10 ;  /* 0x000000010b0c7824 */ /* 0x000fe200078e0a0a */
[----:B------:R-:W-:Y:S01]  /*02d0*/  MOV R10, RZ ;  /* 0x000000ff000a7202 */ /* 0x000fe20000000f00 */
[----:B------:R-:W-:Y:S01]  /*02e0*/  VIADD R11, R27, 0x200 ;  /* 0x000002001b0b7836 */ /* 0x000fe20000000000 */
[----:B------:R-:W-:Y:S01]  /*02f0*/  LOP3.LUT R43, R6, 0xffffffc0, RZ, 0xc0, !PT ;  /* 0xffffffc0062b7812 */ /* 0x000fe200078ec0ff */
[----:B------:R-:W-:-:S04]  /*0300*/  IMAD.WIDE R6, R33, 0x4, R8 ;  /* 0x0000000421067825 */ /* 0x000fc800078e0208 */
[C---:B------:R-:W-:Y:S01]  /*0310*/  IMAD.HI R10, R11.reuse, -0x7319a973, R10 ;  /* 0x8ce6568d0b0a7827 */ /* 0x040fe200078e020a */
[----:B------:R-:W3:Y:S03]  /*0320*/  @!P1 LDG.E.EL R40, desc[UR4][R6.64] ;  /* 0x0000000406289981 */ /* 0x000ee6000c2e1900 */
[----:B------:R-:W-:Y:S01]  /*0330*/  IMAD.WIDE R4, R12, 0x4, R8 ;  /* 0x000000040c047825 */ /* 0x000fe200078e0208 */
[----:B------:R-:W-:Y:S02]  /*0340*/  SHF.R.U32.HI R13, RZ, 0x1f, R10 ;  /* 0x0000001fff0d7819 */ /* 0x000fe4000001160a */
[----:B------:R-:W-:Y:S02]  /*0350*/  IADD3 R15, R27, 0x201, RZ ;  /* 0x000002011b0f7810 */ /* 0x000fe40007ffe0ff */
[----:B------:R1:W5:Y:S01]  /*0360*/  @!P1 LDG.E.EL R36, desc[UR4][R4.64] ;  /* 0x0000000404249981 */ /* 0x000362000c2e1900 */
[----:B------:R-:W-:-:S02]  /*0370*/  ISETP.GE.AND P0, PT, R11, 0xe8900, PT ;  /* 0x000e89000b00780c */ /* 0x000fc40003f06270 */
[----:B------:R-:W-:Y:S02]  /*0380*/  IADD3 R11, R27, 0x203, RZ ;  /* 0x000002031b0b7810 */ /* 0x000fe40007ffe0ff */
[----:B------:R-:W-:Y:S01]  /*0390*/  LEA.HI.SX32 R13, R10, R13, 0x15 ;  /* 0x0000000d0a0d7211 */ /* 0x000fe200078faaff */
[----:B------:R-:W-:Y:S01]  /*03a0*/  IMAD.MOV.U32 R10, RZ, RZ, RZ ;  /* 0x000000ffff0a7224 */ /* 0x000fe200078e00ff */
[----:B01----:R-:W-:Y:S02]  /*03b0*/  IADD3 R5, R27, 0x202, RZ ;  /* 0x000002021b057810 */ /* 0x003fe40007ffe0ff */
[----:B------:R-:W-:Y:S01]  /*03c0*/  MOV R4, RZ ;  /* 0x000000ff00047202 */ /* 0x000fe20000000f00 */
[----:B------:R-:W-:Y:S02]  /*03d0*/  IMAD.HI R16, R15, -0x7319a973, R14 ;  /* 0x8ce6568d0f107827 */ /* 0x000fe400078e020e */
[----:B------:R-:W0:Y:S02]  /*03e0*/  LDC.64 R14, c[0x0][0x218] ;  /* 0x00008600ff0e7b82 */ /* 0x000e240000000a00 */
[----:B------:R-:W-:-:S04]  /*03f0*/  IMAD.HI R4, R5, -0x7319a973, R4 ;  /* 0x8ce6568d05047827 */ /* 0x000fc800078e0204 */
[----:B------:R-:W-:Y:S01]  /*0400*/  IMAD.HI R10, R11, -0x7319a973, R10 ;  /* 0x8ce6568d0b0a7827 */ /* 0x000fe200078e020a */
[----:B------:R-:W-:-:S03]  /*0410*/  SHF.R.U32.HI R7, RZ, 0x1f, R4 ;  /* 0x0000001fff077819 */ /* 0x000fc60000011604 */
[----:B------:R-:W-:Y:S01]  /*0420*/  IMAD.IADD R43, R0, 0x1, -R43 ;  /* 0x00000001002b7824 */ /* 0x000fe200078e0a2b */
[----:B------:R-:W-:-:S03]  /*0430*/  SHF.R.U32.HI R11, RZ, 0x1f, R10 ;  /* 0x0000001fff0b7819 */ /* 0x000fc6000001160a */
[----:B------:R-:W-:Y:S01]  /*0440*/  IMAD.WIDE R2, R43, 0x4, R8 ;  /* 0x000000042b027825 */ /* 0x000fe200078e0208 */
[----:B------:R-:W-:Y:S02]  /*0450*/  LEA.HI R0, R13, R13, RZ, 0x6 ;  /* 0x0000000d0d007211 */ /* 0x000fe400078f30ff */
[----:B------:R-:W-:Y:S02]  /*0460*/  SHF.R.U32.HI R5, RZ, 0x1f, R16 ;  /* 0x0000001fff057819 */ /* 0x000fe40000011610 */
[----:B------:R-:W-:Y:S01]  /*0470*/  LEA.HI.SX32 R4, R4, R7, 0x15 ;  /* 0x0000000704047211 */ /* 0x000fe200078faaff */
[----:B------:R1:W5:Y:S01]  /*0480*/  @!P1 LDG.E.EL R38, desc[UR4][R2.64] ;  /* 0x0000000402269981 */ /* 0x000362000c2e1900 */
[----:B------:R-:W-:Y:S02]  /*0490*/  LEA.HI.SX32 R11, R10, R11, 0x15 ;  /* 0x0000000b0a0b7211 */ /* 0x000fe400078faaff */
[----:B------:R-:W-:Y:S02]  /*04a0*/  LOP3.LUT R0, R0, 0xffffffc0, RZ, 0xc0, !PT ;  /* 0xffffffc000007812 */ /* 0x000fe400078ec0ff */
[----:B------:R-:W-:-:S02]  /*04b0*/  LEA.HI.SX32 R5, R16, R5, 0x15 ;  /* 0x0000000510057211 */ /* 0x000fc400078faaff */
[----:B------:R-:W-:Y:S02]  /*04c0*/  IADD3 R35, R13, -R0, RZ ;  /* 0x800000000d237210 */ /* 0x000fe40007ffe0ff */
[----:B-1----:R-:W-:Y:S02]  /*04d0*/  LEA.HI R2, R4, R4, RZ, 0x6 ;  /* 0x0000000404027211 */ /* 0x002fe400078f30ff */
[----:B------:R-:W-:Y:S02]  /*04e0*/  LEA.HI R3, R11, R11, RZ, 0x6 ;  /* 0x0000000b0b037211 */ /* 0x000fe400078f30ff */
[----:B------:R-:W-:Y:S02]  /*04f0*/  LEA.HI R0, R5, R5, RZ, 0x6 ;  /* 0x0000000505007211 */ /* 0x000fe400078f30ff */
[----:B------:R-:W-:Y:S02]  /*0500*/  LOP3.LUT R13, R2, 0xffffffc0, RZ, 0xc0, !PT ;  /* 0xffffffc0020d7812 */ /* 0x000fe400078ec0ff */
[----:B------:R-:W-:Y:S01]  /*0510*/  LOP3.LUT R2, R3, 0xffffffc0, RZ, 0xc0, !PT ;  /* 0xffffffc003027812 */ /* 0x000fe200078ec0ff */
[----:B------:R-:W-:Y:S01]  /*0520*/  HFMA2.MMA R3, -RZ, RZ, 0, 0 ;  /* 0x00000000ff037435 */ /* 0x000fe200000001ff */
[----:B------:R-:W-:Y:S01]  /*0530*/  LOP3.LUT R0, R0, 0xffffffc0, RZ, 0xc0, !PT ;  /* 0xffffffc000007812 */ /* 0x000fe200078ec0ff */
[----:B------:R-:W-:Y:S01]  /*0540*/  IMAD.WIDE R30, R35, 0x4, R8 ;  /* 0x00000004231e7825 */ /* 0x000fe200078e0208 */
[----:B------:R-:W-:-:S02]  /*0550*/  IADD3 R37, R11, -R2, RZ ;  /* 0x800000020b257210 */ /* 0x000fc40007ffe0ff */
[----:B------:R-:W-:Y:S01]  /*0560*/  IADD3 R45, R5, -R0, RZ ;  /* 0x80000000052d7210 */ /* 0x000fe20007ffe0ff */
[--C-:B0-----:R-:W-:Y:S01]  /*0570*/  IMAD.WIDE R10, R33, 0x4, R14.reuse ;  /* 0x00000004210a7825 */ /* 0x101fe200078e020e */
[----:B------:R-:W5:Y:S01]  /*0580*/  @!P0 LDG.E.EL R32, desc[UR4][R30.64] ;  /* 0x000000041e208981 */ /* 0x000f62000c2e1900 */
[----:B------:R-:W-:Y:S02]  /*0590*/  MOV R5, RZ ;  /* 0x000000ff00057202 */ /* 0x000fe40000000f00 */
[--C-:B------:R-:W-:Y:S01]  /*05a0*/  IMAD.WIDE R16, R35, 0x4, R14.reuse ;  /* 0x0000000423107825 */ /* 0x100fe200078e020e */
[----:B------:R0:W5:Y:S01]  /*05b0*/  @!P1 LDG.E.EL R3, desc[UR4][R10.64] ;  /* 0x000000040a039981 */ /* 0x000162000c2e1900 */
[----:B------:R-:W-:Y:S02]  /*05c0*/  MOV R34, RZ ;  /* 0x000000ff00227202 */ /* 0x000fe40000000f00 */
[----:B------:R-:W-:Y:S02]  /*05d0*/  CS2R R18, SRZ ;  /* 0x0000000000127805 */ /* 0x000fe4000001ff00 */
[----:B------:R-:W-:Y:S01]  /*05e0*/  MOV R0, RZ ;  /* 0x000000ff00007202 */ /* 0x000fe20000000f00 */
[--C-:B------:R-:W-:Y:S01]  /*05f0*/  IMAD.WIDE R6, R24, 0x4, R14.reuse ;  /* 0x0000000418067825 */ /* 0x100fe200078e020e */
[----:B------:R1:W5:Y:S03]  /*0600*/  @!P0 LDG.E.EL R5, desc[UR4][R16.64] ;  /* 0x0000000410058981 */ /* 0x000366000c2e1900 */
[----:B------:R-:W-:Y:S01]  /*0610*/  IMAD.WIDE R22, R12, 0x4, R14 ;  /* 0x000000040c167825 */ /* 0x000fe200078e020e */
[----:B------:R4:W5:Y:S03]  /*0620*/  @!P1 LDG.E.EL R19, desc[UR4][R6.64] ;  /* 0x0000000406139981 */ /* 0x000966000c2e1900 */
[--C-:B0-----:R-:W-:Y:S01]  /*0630*/  IMAD.WIDE R10, R45, 0x4, R8.reuse ;  /* 0x000000042d0a7825 */ /* 0x101fe200078e0208 */
[----:B------:R0:W5:Y:S03]  /*0640*/  @!P1 LDG.E.EL R0, desc[UR4][R22.64] ;  /* 0x0000000416009981 */ /* 0x000166000c2e1900 */
[----:B------:R-:W-:Y:S01]  /*0650*/  IMAD.MOV.U32 R2, RZ, RZ, RZ ;  /* 0x000000ffff027224 */ /* 0x000fe200078e00ff */
[----:B------:R-:W5:Y:S01]  /*0660*/  @!P0 LDG.E.EL R34, desc[UR4][R10.64] ;  /* 0x000000040a228981 */ /* 0x000f62000c2e1900 */
[----:B-1----:R-:W-:-:S04]  /*0670*/  IMAD.WIDE R16, R37, 0x4, R8 ;  /* 0x0000000425107825 */ /* 0x002fc800078e0208 */
[----:B------:R-:W-:Y:S01]  /*0680*/  IMAD.IADD R13, R4, 0x1, -R13 ;  /* 0x00000001040d7824 */ /* 0x000fe200078e0a0d */
[----:B------:R-:W-:Y:S01]  /*0690*/  HFMA2.MMA R4, -RZ, RZ, 0, 0 ;  /* 0x00000000ff047435 */ /* 0x000fe200000001ff */
[--C-:B------:R-:W-:Y:S01]  /*06a0*/  IMAD.WIDE R20, R43, 0x4, R14.reuse ;  /* 0x000000042b147825 */ /* 0x100fe200078e020e */
[----:B----4-:R-:W-:Y:S01]  /*06b0*/  CS2R R6, SRZ ;  /* 0x0000000000067805 */ /* 0x010fe2000001ff00 */
[----:B------:R1:W4:Y:S02]  /*06c0*/  @!P0 LDG.E.EL R18, desc[UR4][R16.64] ;  /* 0x0000000410128981 */ /* 0x000324000c2e1900 */
[--C-:B------:R-:W-:Y:S02]  /*06d0*/  IMAD.WIDE R30, R45, 0x4, R14.reuse ;  /* 0x000000042d1e7825 */ /* 0x100fe400078e020e */
[----:B------:R1:W4:Y:S02]  /*06e0*/  @!P1 LDG.E.EL R2, desc[UR4][R20.64] ;  /* 0x0000000414029981 */ /* 0x000324000c2e1900 */
[----:B0-----:R-:W-:-:S02]  /*06f0*/  IMAD.WIDE R22, R13, 0x4, R14 ;  /* 0x000000040d167825 */ /* 0x001fc400078e020e */
[----:B------:R0:W4:Y:S02]  /*0700*/  @!P0 LDG.E.EL R4, desc[UR4][R30.64] ;  /* 0x000000041e048981 */ /* 0x000124000c2e1900 */
[----:B------:R-:W-:Y:S01]  /*0710*/  IMAD.WIDE R14, R37, 0x4, R14 ;  /* 0x00000004250e7825 */ /* 0x000fe200078e020e */
[----:B-1----:R-:W1:Y:S01]  /*0720*/  LDC.64 R16, c[0x0][0x230] ;  /* 0x00008c00ff107b82 */ /* 0x002e620000000a00 */
[----:B------:R-:W-:Y:S01]  /*0730*/  CS2R R10, SRZ ;  /* 0x00000000000a7805 */ /* 0x000fe2000001ff00 */
[----:B------:R0:W4:Y:S01]  /*0740*/  @!P0 LDG.E.EL R7, desc[UR4][R22.64] ;  /* 0x0000000416078981 */ /* 0x000122000c2e1900 */
[----:B------:R-:W-:Y:S01]  /*0750*/  IMAD.WIDE R20, R13, 0x4, R8 ;  /* 0x000000040d147825 */ /* 0x000fe200078e0208 */
[----:B------:R-:W-:Y:S02]  /*0760*/  CS2R R8, SRZ ;  /* 0x0000000000087805 */ /* 0x000fe4000001ff00 */
[----:B------:R0:W4:Y:S02]  /*0770*/  @!P0 LDG.E.EL R6, desc[UR4][R14.64] ;  /* 0x000000040e068981 */ /* 0x000124000c2e1900 */
[----:B0-----:R-:W-:-:S02]  /*0780*/  IMAD.WIDE R30, R12, 0x4, R28 ;  /* 0x000000040c1e7825 */ /* 0x001fc400078e021c */
[----:B------:R0:W4:Y:S02]  /*0790*/  @!P0 LDG.E.EL R41, desc[UR4][R20.64] ;  /* 0x0000000414298981 */ /* 0x000124000c2e1900 */
[--C-:B------:R-:W-:Y:S02]  /*07a0*/  IMAD.WIDE R22, R33, 0x4, R28.reuse ;  /* 0x0000000421167825 */ /* 0x100fe400078e021c */
[----:B------:R0:W4:Y:S02]  /*07b0*/  @!P1 LDG.E.EL R9, desc[UR4][R30.64] ;  /* 0x000000041e099981 */ /* 0x000124000c2e1900 */
[----:B------:R-:W-:Y:S02]  /*07c0*/  IMAD.WIDE R14, R24, 0x4, R28 ;  /* 0x00000004180e7825 */ /* 0x000fe400078e021c */
[----:B------:R0:W4:Y:S02]  /*07d0*/  @!P1 LDG.E.EL R10, desc[UR4][R22.64] ;  /* 0x00000004160a9981 */ /* 0x000124000c2e1900 */
[----:B0-----:R-:W-:-:S02]  /*07e0*/  CS2R R20, SRZ ;  /* 0x0000000000147805 */ /* 0x001fc4000001ff00 */
[----:B------:R0:W4:Y:S01]  /*07f0*/  @!P1 LDG.E.EL R8, desc[UR4][R14.64] ;  /* 0x000000040e089981 */ /* 0x000122000c2e1900 */
[----:B------:R-:W-:Y:S01]  /*0800*/  IMAD.WIDE R30, R35, 0x4, R28 ;  /* 0x00000004231e7825 */ /* 0x000fe200078e021c */
[----:B------:R-:W-:-:S04]  /*0810*/  CS2R R22, SRZ ;  /* 0x0000000000167805 */ /* 0x000fc8000001ff00 */
[----:B------:R1:W4:Y:S01]  /*0820*/  @!P0 LDG.E.EL R20, desc[UR4][R30.64] ;  /* 0x000000041e148981 */ /* 0x000322000c2e1900 */
[----:B0-----:R-:W-:-:S05]  /*0830*/  IMAD.WIDE R14, R43, 0x4, R28 ;  /* 0x000000042b0e7825 */ /* 0x001fca00078e021c */
[----:B------:R0:W4:Y:S01]  /*0840*/  @!P1 LDG.E.EL R11, desc[UR4][R14.64] ;  /* 0x000000040e0b9981 */ /* 0x000122000c2e1900 */
[----:B-1----:R-:W-:-:S05]  /*0850*/  IMAD.WIDE R30, R13, 0x4, R28 ;  /* 0x000000040d1e7825 */ /* 0x002fca00078e021c */
[----:B------:R-:W4:Y:S01]  /*0860*/  @!P0 LDG.E.EL R22, desc[UR4][R30.64] ;  /* 0x000000041e168981 */ /* 0x000f22000c2e1900 */
[----:B0-----:R-:W-:-:S04]  /*0870*/  IMAD.WIDE R14, R45, 0x4, R28 ;  /* 0x000000042d0e7825 */ /* 0x001fc800078e021c */
[----:B------:R-:W-:Y:S01]  /*0880*/  IMAD.WIDE R28, R37, 0x4, R28 ;  /* 0x00000004251c7825 */ /* 0x000fe200078e021c */
[----:B------:R0:W4:Y:S04]  /*0890*/  @!P0 LDG.E.EL R21, desc[UR4][R14.64] ;  /* 0x000000040e158981 */ /* 0x000128000c2e1900 */
[----:B------:R1:W4:Y:S01]  /*08a0*/  @!P0 LDG.E.EL R23, desc[UR4][R28.64] ;  /* 0x000000041c178981 */ /* 0x000322000c2e1900 */
[----:B0-----:R-:W-:Y:S01]  /*08b0*/  IMAD.WIDE R14, R24, 0x4, R16 ;  /* 0x00000004180e7825 */ /* 0x001fe200078e0210 */
[----:B------:R-:W-:-:S03]  /*08c0*/  CS2R R24, SRZ ;  /* 0x0000000000187805 */ /* 0x000fc6000001ff00 */
[--C-:B-1----:R-:W-:Y:S01]  /*08d0*/  IMAD.WIDE R28, R12, 0x4, R16.reuse ;  /* 0x000000040c1c7825 */ /* 0x102fe200078e0210 */
[----:B------:R-:W-:Y:S02]  /*08e0*/  CS2R R30, SRZ ;  /* 0x00000000001e7805 */ /* 0x000fe4000001ff00 */
[----:B------:R-:W4:Y:S04]  /*08f0*/  @!P1 LDG.E.EL R25, desc[UR4][R14.64] ;  /* 0x000000040e199981 */ /* 0x000f28000c2e1900 */
[----:B------:R0:W4:Y:S02]  /*0900*/  @!P1 LDG.E.EL R24, desc[UR4][R28.64] ;  /* 0x000000041c189981 */ /* 0x000124000c2e1900 */
[----:B0-----:R-:W0:Y:S01]  /*0910*/  LDC.64 R28, c[0x0][0x210] ;  /* 0x00008400ff1c7b82 */ /* 0x001e220000000a00 */
[----:B------:R-:W-:-:S04]  /*0920*/  IMAD.WIDE R14, R33, 0x4, R16 ;  /* 0x00000004210e7825 */ /* 0x000fc800078e0210 */
[----:B------:R-:W-:Y:S01]  /*0930*/  IMAD.MOV.U32 R33, RZ, RZ, RZ ;  /* 0x000000ffff217224 */ /* 0x000fe200078e00ff */
[----:B------:R1:W4:Y:S01]  /*0940*/  @!P1 LDG.E.EL R31, desc[UR4][R14.64] ;  /* 0x000000040e1f9981 */ /* 0x000322000c2e1900 */
[----:B------:R-:W-:-:S05]  /*0950*/  IMAD.WIDE R42, R43, 0x4, R16 ;  /* 0x000000042b2a7825 */ /* 0x000fca00078e0210 */
[----:B------:R1:W4:Y:S02]  /*0960*/  @!P1 LDG.E.EL R26, desc[UR4][R42.64] ;  /* 0x000000042a1a9981 */ /* 0x000324000c2e1900 */
[----:B-1----:R-:W-:-:S05]  /*0970*/  IMAD.WIDE R14, R35, 0x4, R16 ;  /* 0x00000004230e7825 */ /* 0x002fca00078e0210 */
[----:B------:R1:W4:Y:S01]  /*0980*/  @!P0 LDG.E.EL R33, desc[UR4][R14.64] ;  /* 0x000000040e218981 */ /* 0x000322000c2e1900 */
[----:B------:R-:W-:Y:S01]  /*0990*/  IMAD.WIDE R42, R13, 0x4, R16 ;  /* 0x000000040d2a7825 */ /* 0x000fe200078e0210 */
[----:B------:R-:W-:-:S03]  /*09a0*/  CS2R R12, SRZ ;  /* 0x00000000000c7805 */ /* 0x000fc6000001ff00 */
[----:B0-----:R-:W-:Y:S01]  /*09b0*/  IMAD.WIDE R28, R27, 0x4, R28 ;  /* 0x000000041b1c7825 */ /* 0x001fe200078e021c */
[----:B-1----:R-:W-:-:S06]  /*09c0*/  CS2R R14, SRZ ;  /* 0x00000000000e7805 */ /* 0x002fcc000001ff00 */
[----:B------:R-:W4:Y:S01]  /*09d0*/  @!P1 LDG.E.128 R12, desc[UR4][R28.64] ;  /* 0x000000041c0c9981 */ /* 0x000f22000c1e1d00 */
[----:B------:R-:W-:Y:S01]  /*09e0*/  HFMA2.MMA R35, -RZ, RZ, 0, 0 ;  /* 0x00000000ff237435 */ /* 0x000fe200000001ff */
[----:B------:R-:W-:-:S04]  /*09f0*/  IMAD.WIDE R44, R45, 0x4, R16 ;  /* 0x000000042d2c7825 */ /* 0x000fc800078e0210 */
[----:B------:R-:W-:Y:S01]  /*0a00*/  IMAD.WIDE R16, R37, 0x4, R16 ;  /* 0x0000000425107825 */ /* 0x000fe200078e0210 */
[----:B------:R-:W4:Y:S04]  /*0a10*/  @!P0 LDG.E.EL R30, desc[UR4][R44.64] ;  /* 0x000000042c1e8981 */ /* 0x000f28000c2e1900 */
[----:B------:R5:W4:Y:S01]  /*0a20*/  @!P0 LDG.E.EL R35, desc[UR4][R42.64] ;  /* 0x000000042a238981 */ /* 0x000b22000c2e1900 */
[----:B--2---:R-:W-:-:S06]  /*0a30*/  FADD R39, R39, 9.9999997473787516356e-06 ;  /* 0x3727c5ac27277421 */ /* 0x004fcc0000000000 */
[----:B------:R-:W0:Y:S01]  /*0a40*/  MUFU.SQRT R39, R39 ;  /* 0x0000002700277308 */ /* 0x000e220000002000 */
[----:B---3--:R-:W-:Y:S01]  /*0a50*/  FADD R40, R40, 9.9999997473787516356e-06 ;  /* 0x3727c5ac28287421 */ /* 0x008fe20000000000 */
[----:B-----5:R-:W-:-:S06]  /*0a60*/  FADD R42, R36, 9.9999997473787516356e-06 ;  /* 0x3727c5ac242a7421 */ /* 0x020fcc0000000000 */
[----:B------:R-:W1:Y:S01]  /*0a70*/  MUFU.SQRT R40, R40 ;  /* 0x0000002800287308 */ /* 0x000e620000002000 */
[----:B------:R-:W-:Y:S02]  /*0a80*/  MOV R36, RZ ;  /* 0x000000ff00247202 */ /* 0x000fe40000000f00 */
[C---:B0-----:R-:W-:Y:S02]  /*0a90*/  FSETP.GT.AND P3, PT, R39.reuse, 8.50705917302346158658e+37, PT ;  /* 0x7e8000002700780b */ /* 0x041fe40003f64000 */
[----:B------:R-:W-:Y:S02]  /*0aa0*/  FSETP.GEU.AND P6, PT, R39, 1.175494350822287508e-38, PT ;  /* 0x008000002700780b */ /* 0x000fe40003fce000 */
[----:B------:R0:W2:Y:S01]  /*0ab0*/  @!P0 LDG.E.EL R36, desc[UR4][R16.64] ;  /* 0x0000000410248981 */ /* 0x0000a2000c2e1900 */
[----:B------:R-:W3:Y:S01]  /*0ac0*/  MUFU.SQRT R37, R42 ;  /* 0x0000002a00257308 */ /* 0x000ee20000002000 */
[----:B0-----:R-:W-:Y:S01]  /*0ad0*/  HFMA2.MMA R16, -RZ, RZ, 1.625, 0 ;  /* 0x3e800000ff107435 */ /* 0x001fe200000001ff */
[----:B-1----:R-:W-:-:S06]  /*0ae0*/  FSETP.GT.AND P4, PT, R40, 8.50705917302346158658e+37, PT ;  /* 0x7e8000002800780b */ /* 0x002fcc0003f84000 */
[----:B------:R-:W-:Y:S01]  /*0af0*/  @P3 FMUL R39, R39, 0.25 ;  /* 0x3e80000027273820 */ /* 0x000fe20000400000 */
[C---:B---3--:R-:W-:Y:S02]  /*0b00*/  FSETP.GT.AND P5, PT, R37.reuse, 8.50705917302346158658e+37, PT ;  /* 0x7e8000002500780b */ /* 0x048fe40003fa4000 */
[----:B------:R-:W-:Y:S02]  /*0b10*/  FSETP.GEU.AND P2, PT, R37, 1.175494350822287508e-38, PT ;  /* 0x008000002500780b */ /* 0x000fe40003f4e000 */
[----:B------:R-:W-:Y:S02]  /*0b20*/  FSEL R42, R16, 1, P3 ;  /* 0x3f800000102a7808 */ /* 0x000fe40001800000 */
[----:B------:R-:W-:Y:S01]  /*0b30*/  FSETP.GEU.AND P3, PT, R40, 1.175494350822287508e-38, PT ;  /* 0x008000002800780b */ /* 0x000fe20003f6e000 */
[----:B------:R-:W-:Y:S01]  /*0b40*/  FADD R38, R38, 9.9999997473787516356e-06 ;  /* 0x3727c5ac26267421 */ /* 0x000fe20000000000 */
[----:B------:R-:W-:-:S05]  /*0b50*/  @!P6 FMUL R39, R39, 16777216 ;  /* 0x4b8000002727e820 */ /* 0x000fca0000400000 */
[----:B------:R-:W0:Y:S01]  /*0b60*/  MUFU.SQRT R38, R38 ;  /* 0x0000002600267308 */ /* 0x000e220000002000 */
[----:B------:R-:W-:Y:S01]  /*0b70*/  @P4 FMUL R40, R40, 0.25 ;  /* 0x3e80000028284820 */ /* 0x000fe20000400000 */
[----:B------:R-:W-:-:S06]  /*0b80*/  @P5 FMUL R37, R37, 0.25 ;  /* 0x3e80000025255820 */ /* 0x000fcc0000400000 */
[----:B------:R-:W1:Y:S01]  /*0b90*/  MUFU.RCP R39, R39 ;  /* 0x0000002700277308 */ /* 0x000e620000001000 */
[----:B------:R-:W-:Y:S01]  /*0ba0*/  @!P3 FMUL R40, R40, 16777216 ;  /* 0x4b8000002828b820 */ /* 0x000fe20000400000 */
[----:B------:R-:W-:Y:S01]  /*0bb0*/  @!P2 FMUL R37, R37, 16777216 ;  /* 0x4b8000002525a820 */ /* 0x000fe20000400000 */
[----:B------:R-:W-:Y:S01]  /*0bc0*/  @!P6 FMUL R42, R42, 16777216 ;  /* 0x4b8000002a2ae820 */ /* 0x000fe20000400000 */
[----:B------:R-:W-:Y:S02]  /*0bd0*/  FSEL R44, R16, 1, P5 ;  /* 0x3f800000102c7808 */ /* 0x000fe40002800000 */
[----:B0-----:R-:W-:Y:S01]  /*0be0*/  FSETP.GT.AND P6, PT, R38, 8.50705917302346158658e+37, PT ;  /* 0x7e8000002600780b */ /* 0x001fe20003fc4000 */
[----:B------:R-:W-:Y:S01]  /*0bf0*/  FADD R17, R32, 9.9999997473787516356e-06 ;  /* 0x3727c5ac20117421 */ /* 0x000fe20000000000 */
[----:B------:R-:W-:Y:S01]  /*0c00*/  MUFU.RCP R40, R40 ;  /* 0x0000002800287308 */ /* 0x000fe20000001000 */
[----:B------:R-:W-:Y:S01]  /*0c10*/  FSETP.GEU.AND P5, PT, R38, 1.175494350822287508e-38, PT ;  /* 0x008000002600780b */ /* 0x000fe20003fae000 */
[----:B-1----:R-:W-:-:S06]  /*0c20*/  FMUL R32, R39, R42 ;  /* 0x0000002a27207220 */ /* 0x002fcc0000400000 */
[----:B------:R-:W0:Y:S01]  /*0c30*/  MUFU.SQRT R17, R17 ;  /* 0x0000001100117308 */ /* 0x000e220000002000 */
[----:B------:R-:W-:-:S07]  /*0c40*/  FSEL R39, R16, 1, P4 ;  /* 0x3f80000010277808 */ /* 0x000fce0002000000 */
[----:B------:R-:W1:Y:S01]  /*0c50*/  MUFU.RCP R37, R37 ;  /* 0x0000002500257308 */ /* 0x000e620000001000 */
[----:B------:R-:W-:Y:S01]  /*0c60*/  FADD R43, R34, 9.9999997473787516356e-06 ;  /* 0x3727c5ac222b7421 */ /* 0x000fe20000000000 */
[----:B------:R-:W-:Y:S01]  /*0c70*/  @P6 FMUL R38, R38, 0.25 ;  /* 0x3e80000026266820 */ /* 0x000fe20000400000 */
[----:B------:R-:W-:-:S05]  /*0c80*/  @!P2 FMUL R44, R44, 16777216 ;  /* 0x4b8000002c2ca820 */ /* 0x000fca0000400000 */
[----:B------:R-:W3:Y:S01]  /*0c90*/  MUFU.SQRT R43, R43 ;  /* 0x0000002b002b7308 */ /* 0x000ee20000002000 */
[----:B------:R-:W-:Y:S01]  /*0ca0*/  @!P3 FMUL R39, R39, 16777216 ;  /* 0x4b8000002727b820 */ /* 0x000fe20000400000 */
[----:B0-----:R-:W-:Y:S01]  /*0cb0*/  FSETP.GT.AND P3, PT, R17, 8.50705917302346158658e+37, PT ;  /* 0x7e8000001100780b */ /* 0x001fe20003f64000 */
[----:B----4-:R-:W-:Y:S01]  /*0cc0*/  FADD R18, R18, 9.9999997473787516356e-06 ;  /* 0x3727c5ac12127421 */ /* 0x010fe20000000000 */
[----:B------:R-:W-:Y:S01]  /*0cd0*/  @!P5 FMUL R38, R38, 16777216 ;  /* 0x4b8000002626d820 */ /* 0x000fe20000400000 */
[----:B------:R-:W-:Y:S01]  /*0ce0*/  FMUL R34, R40, R39 ;  /* 0x0000002728227220 */ /* 0x000fe20000400000 */
[----:B-1----:R-:W-:Y:S01]  /*0cf0*/  FMUL R37, R37, R44 ;  /* 0x0000002c25257220 */ /* 0x002fe20000400000 */
[----:B------:R-:W-:Y:S01]  /*0d00*/  FSEL R39, R16, 1, P6 ;  /* 0x3f80000010277808 */ /* 0x000fe20003000000 */
[----:B------:R-:W0:Y:S01]  /*0d10*/  MUFU.SQRT R45, R18 ;  /* 0x00000012002d7308 */ /* 0x000e220000002000 */
[----:B------:R-:W-:-:S03]  /*0d20*/  FSETP.GEU.AND P6, PT, R17, 1.175494350822287508e-38, PT ;  /* 0x008000001100780b */ /* 0x000fc60003fce000 */
[----:B------:R-:W-:-:S04]  /*0d30*/  @!P5 FMUL R39, R39, 16777216 ;  /* 0x4b8000002727d820 */ /* 0x000fc80000400000 */
[----:B------:R1:W4:Y:S01]  /*0d40*/  MUFU.RCP R42, R38 ;  /* 0x00000026002a7308 */ /* 0x0003220000001000 */
[----:B------:R-:W-:-:S07]  /*0d50*/  FADD R41, R41, 9.9999997473787516356e-06 ;  /* 0x3727c5ac29297421 */ /* 0x000fce0000000000 */
[----:B------:R-:W5:Y:S01]  /*0d60*/  MUFU.SQRT R44, R41 ;  /* 0x00000029002c7308 */ /* 0x000f620000002000 */
[----:B---3--:R-:W-:Y:S01]  /*0d70*/  FSETP.GT.AND P5, PT, R43, 8.50705917302346158658e+37, PT ;  /* 0x7e8000002b00780b */ /* 0x008fe20003fa4000 */
[----:B------:R-:W-:Y:S01]  /*0d80*/  @P3 FMUL R17, R17, 0.25 ;  /* 0x3e80000011113820 */ /* 0x000fe20000400000 */
[----:B-1----:R-:W-:-:S03]  /*0d90*/  FSEL R38, R16, 1, P3 ;  /* 0x3f80000010267808 */ /* 0x002fc60001800000 */
[----:B------:R-:W-:Y:S02]  /*0da0*/  @!P6 FMUL R17, R17, 16777216 ;  /* 0x4b8000001111e820 */ /* 0x000fe40000400000 */
[----:B------:R-:W-:Y:S01]  /*0db0*/  @!P6 FMUL R38, R38, 16777216 ;  /* 0x4b8000002626e820 */ /* 0x000fe20000400000 */
[----:B0-----:R-:W-:Y:S01]  /*0dc0*/  FSETP.GT.AND P6, PT, R45, 8.50705917302346158658e+37, PT ;  /* 0x7e8000002d00780b */ /* 0x001fe20003fc4000 */
[----:B----4-:R-:W-:Y:S01]  /*0dd0*/  FMUL R42, R42, R39 ;  /* 0x000000272a2a7220 */ /* 0x010fe20000400000 */
[C---:B------:R-:W-:Y:S02]  /*0de0*/  FSETP.GEU.AND P2, PT, R43.reuse, 1.175494350822287508e-38, PT ;  /* 0x008000002b00780b */ /* 0x040fe40003f4e000 */
[----:B-----5:R-:W-:Y:S01]  /*0df0*/  FSETP.GT.AND P4, PT, R44, 8.50705917302346158658e+37, PT ;  /* 0x7e8000002c00780b */ /* 0x020fe20003f84000 */
[----:B------:R-:W-:Y:S01]  /*0e00*/  @P5 FMUL R43, R43, 0.25 ;  /* 0x3e8000002b2b5820 */ /* 0x000fe20000400000 */
[----:B------:R-:W-:Y:S02]  /*0e10*/  FSEL R39, R16, 1, P5 ;  /* 0x3f80000010277808 */ /* 0x000fe40002800000 */
[----:B------:R-:W-:-:S02]  /*0e20*/  FSETP.GEU.AND P3, PT, R44, 1.175494350822287508e-38, PT ;  /* 0x008000002c00780b */ /* 0x000fc40003f6e000 */
[C---:B------:R-:W-:Y:S01]  /*0e30*/  FSETP.GEU.AND P5, PT, R45.reuse, 1.175494350822287508e-38, PT ;  /* 0x008000002d00780b */ /* 0x040fe20003fae000 */
[----:B------:R-:W0:Y:S02]  /*0e40*/  MUFU.RCP R17, R17 ;  /* 0x0000001100117308 */ /* 0x000e240000001000 */
[----:B------:R-:W-:Y:S02]  /*0e50*/  @P6 FMUL R45, R45, 0.25 ;  /* 0x3e8000002d2d6820 */ /* 0x000fe40000400000 */
[----:B------:R-:W-:Y:S02]  /*0e60*/  @!P2 FMUL R43, R43, 16777216 ;  /* 0x4b8000002b2ba820 */ /* 0x000fe40000400000 */
[----:B------:R-:W-:-:S04]  /*0e70*/  @P4 FMUL R44, R44, 0.25 ;  /* 0x3e8000002c2c4820 */ /* 0x000fc80000400000 */
[----:B------:R-:W-:Y:S02]  /*0e80*/  @!P3 FMUL R44, R44, 16777216 ;  /* 0x4b8000002c2cb820 */ /* 0x000fe40000400000 */
[----:B------:R-:W-:Y:S01]  /*0e90*/  @!P5 FMUL R45, R45, 16777216 ;  /* 0x4b8000002d2dd820 */ /* 0x000fe20000400000 */
[----:B------:R-:W1:Y:S01]  /*0ea0*/  MUFU.RCP R18, R43 ;  /* 0x0000002b00127308 */ /* 0x000e620000001000 */
[----:B0-----:R-:W-:Y:S01]  /*0eb0*/  FMUL R38, R17, R38 ;  /* 0x0000002611267220 */ /* 0x001fe20000400000 */
[----:B------:R-:W-:-:S06]  /*0ec0*/  FSEL R17, R16, 1, P4 ;  /* 0x3f80000010117808 */ /* 0x000fcc0002000000 */
[----:B------:R-:W0:Y:S01]  /*0ed0*/  MUFU.RCP R40, R44 ;  /* 0x0000002c00287308 */ /* 0x000e220000001000 */
[----:B------:R-:W-:-:S07]  /*0ee0*/  FSEL R16, R16, 1, P6 ;  /* 0x3f80000010107808 */ /* 0x000fce0003000000 */
[----:B------:R-:W3:Y:S01]  /*0ef0*/  MUFU.RCP R41, R45 ;  /* 0x0000002d00297308 */ /* 0x000ee20000001000 */
[----:B------:R-:W-:Y:S01]  /*0f00*/  @!P2 FMUL R39, R39, 16777216 ;  /* 0x4b8000002727a820 */ /* 0x000fe20000400000 */
[----:B------:R-:W-:Y:S01]  /*0f10*/  @!P3 FMUL R17, R17, 16777216 ;  /* 0x4b8000001111b820 */ /* 0x000fe20000400000 */
[----:B------:R-:W-:Y:S02]  /*0f20*/  @!P5 FMUL R16, R16, 16777216 ;  /* 0x4b8000001010d820 */ /* 0x000fe40000400000 */
[----:B-1----:R-:W-:Y:S01]  /*0f30*/  FMUL R39, R18, R39 ;  /* 0x0000002712277220 */ /* 0x002fe20000400000 */
[----:B0-----:R-:W-:Y:S01]  /*0f40*/  FMUL R40, R40, R17 ;  /* 0x0000001128287220 */ /* 0x001fe20000400000 */
[----:B---3--:R-:W-:Y:S01]  /*0f50*/  FMUL R41, R41, R16 ;  /* 0x0000001029297220 */ /* 0x008fe20000400000 */
[----:B------:R-:W-:Y:S01]  /*0f60*/  CS2R R16, SRZ ;  /* 0x0000000000107805 */ /* 0x000fe2000001ff00 */
[----:B------:R-:W-:Y:S01]  /*0f70*/  FADD R43, -R19, R12 ;  /* 0x0000000c132b7221 */ /* 0x000fe20000000100 */
[----:B------:R-:W-:-:S06]  /*0f80*/  CS2R R18, SRZ ;  /* 0x0000000000127805 */ /* 0x000fcc000001ff00 */
[----:B------:R-:W3:Y:S01]  /*0f90*/  @!P0 LDG.E.128 R16, desc[UR4][R28.64+0x800] ;  /* 0x000800041c108981 */ /* 0x000ee2000c1e1d00 */
[----:B------:R-:W-:Y:S02]  /*0fa0*/  FADD R0, -R0, R13 ;  /* 0x0000000d00007221 */ /* 0x000fe40000000100 */
[----:B------:R-:W0:Y:S01]  /*0fb0*/  LDC.64 R12, c[0x0][0x238] ;  /* 0x00008e00ff0c7b82 */ /* 0x000e220000000a00 */
[----:B------:R-:W-:Y:S01]  /*0fc0*/  FADD R3, -R3, R14 ;  /* 0x0000000e03037221 */ /* 0x000fe20000000100 */
[----:B------:R-:W-:Y:S01]  /*0fd0*/  FADD R15, -R2, R15 ;  /* 0x0000000f020f7221 */ /* 0x000fe20000000100 */
[----:B------:R-:W-:Y:S01]  /*0fe0*/  FMUL R32, R32, R43 ;  /* 0x0000002b20207220 */ /* 0x000fe20000400000 */
[----:B------:R-:W-:Y:S01]  /*0ff0*/  FMUL R37, R37, R0 ;  /* 0x0000000025257220 */ /* 0x000fe20000400000 */
[----:B------:R-:W-:Y:S01]  /*1000*/  FMUL R34, R34, R3 ;  /* 0x0000000322227220 */ /* 0x000fe20000400000 */
[----:B------:R-:W-:Y:S01]  /*1010*/  FMUL R15, R42, R15 ;  /* 0x0000000f2a0f7220 */ /* 0x000fe20000400000 */
[----:B------:R-:W-:Y:S01]  /*1020*/  FFMA R8, R32, R8, R25 ;  /* 0x0000000820087223 */ /* 0x000fe20000000019 */
[----:B------:R-:W-:Y:S01]  /*1030*/  FFMA R9, R37, R9, R24 ;  /* 0x0000000925097223 */ /* 0x000fe20000000018 */
[----:B------:R-:W-:Y:S01]  /*1040*/  FFMA R10, R34, R10, R31 ;  /* 0x0000000a220a7223 */ /* 0x000fe2000000001f */
[----:B------:R-:W-:-:S02]  /*1050*/  FFMA R11, R15, R11, R26 ;  /* 0x0000000b0f0b7223 */ /* 0x000fc4000000001a */
[----:B------:R-:W-:Y:S02]  /*1060*/  FSETP.GEU.AND P5, PT, R8, RZ, PT ;  /* 0x000000ff0800720b */ /* 0x000fe40003fae000 */
[----:B------:R-:W-:Y:S02]  /*1070*/  FSETP.GEU.AND P3, PT, R10, RZ, PT ;  /* 0x000000ff0a00720b */ /* 0x000fe40003f6e000 */
[----:B------:R-:W-:Y:S02]  /*1080*/  FSETP.GEU.AND P2, PT, R11, RZ, PT ;  /* 0x000000ff0b00720b */ /* 0x000fe40003f4e000 */
[----:B------:R-:W-:Y:S01]  /*1090*/  FSETP.GEU.AND P4, PT, R9, RZ, PT ;  /* 0x000000ff0900720b */ /* 0x000fe20003f8e000 */
[----:B0-----:R-:W-:-:S04]  /*10a0*/  IMAD.WIDE R12, R27, 0x4, R12 ;  /* 0x000000041b0c7825 */ /* 0x001fc800078e020c */
[----:B---3--:R-:W-:Y:S01]  /*10b0*/  FADD R6, -R6, R19 ;  /* 0x0000001306067221 */ /* 0x008fe20000000100 */
[----:B------:R-:W-:Y:S01]  /*10c0*/  FADD R7, -R7, R18 ;  /* 0x0000001207077221 */ /* 0x000fe20000000100 */
[----:B------:R-:W-:Y:S01]  /*10d0*/  FADD R4, -R4, R17 ;  /* 0x0000001104047221 */ /* 0x000fe20000000100 */
[----:B------:R-:W-:Y:S01]  /*10e0*/  FADD R5, -R5, R16 ;  /* 0x0000001005057221 */ /* 0x000fe20000000100 */
[----:B------:R-:W-:Y:S01]  /*10f0*/  FMUL R41, R41, R6 ;  /* 0x0000000629297220 */ /* 0x000fe20000400000 */
[----:B------:R-:W-:Y:S01]  /*1100*/  FMUL R40, R40, R7 ;  /* 0x0000000728287220 */ /* 0x000fe20000400000 */
[----:B------:R-:W-:Y:S01]  /*1110*/  FMUL R39, R39, R4 ;  /* 0x0000000427277220 */ /* 0x000fe20000400000 */
[----:B------:R-:W-:Y:S01]  /*1120*/  FMUL R38, R38, R5 ;  /* 0x0000000526267220 */ /* 0x000fe20000400000 */
[----:B------:R-:W-:Y:S01]  /*1130*/  SEL R4, R8, RZ, P5 ;  /* 0x000000ff08047207 */ /* 0x000fe20002800000 */
[----:B--2---:R-:W-:Y:S01]  /*1140*/  FFMA R23, R41, R23, R36 ;  /* 0x0000001729177223 */ /* 0x004fe20000000024 */
[----:B------:R-:W-:Y:S01]  /*1150*/  SEL R7, R11, RZ, P2 ;  /* 0x000000ff0b077207 */ /* 0x000fe20001000000 */
[----:B------:R-:W-:Y:S01]  /*1160*/  FFMA R22, R40, R22, R35 ;  /* 0x0000001628167223 */ /* 0x000fe20000000023 */
[----:B------:R-:W-:Y:S01]  /*1170*/  SEL R6, R10, RZ, P3 ;  /* 0x000000ff0a067207 */ /* 0x000fe20001800000 */
[----:B------:R-:W-:Y:S01]  /*1180*/  FFMA R21, R39, R21, R30 ;  /* 0x0000001527157223 */ /* 0x000fe2000000001e */
[----:B------:R-:W-:Y:S01]  /*1190*/  SEL R5, R9, RZ, P4 ;  /* 0x000000ff09057207 */ /* 0x000fe20002000000 */
[----:B------:R-:W-:Y:S01]  /*11a0*/  FFMA R20, R38, R20, R33 ;  /* 0x0000001426147223 */ /* 0x000fe20000000021 */
[----:B------:R-:W-:-:S02]  /*11b0*/  FSETP.GEU.AND P2, PT, R22, RZ, PT ;  /* 0x000000ff1600720b */ /* 0x000fc40003f4e000 */
[----:B------:R-:W-:Y:S01]  /*11c0*/  FSETP.GEU.AND P3, PT, R21, RZ, PT ;  /* 0x000000ff1500720b */ /* 0x000fe20003f6e000 */
[----:B------:R0:W-:Y:S01]  /*11d0*/  @!P1 STG.E.128 desc[UR4][R12.64], R4 ;  /* 0x000000040c009986 */ /* 0x0001e2000c101d04 */
[C---:B------:R-:W-:Y:S02]  /*11e0*/  FSETP.GEU.AND P1, PT, R23.reuse, RZ, PT ;  /* 0x000000ff1700720b */ /* 0x040fe40003f2e000 */
[----:B------:R-:W-:Y:S02]  /*11f0*/  FSETP.GEU.AND P4, PT, R20, RZ, PT ;  /* 0x000000ff1400720b */ /* 0x000fe40003f8e000 */
[----:B------:R-:W-:Y:S02]  /*1200*/  SEL R23, R23, RZ, P1 ;  /* 0x000000ff17177207 */ /* 0x000fe40000800000 */
[----:B------:R-:W-:Y:S02]  /*1210*/  SEL R22, R22, RZ, P2 ;  /* 0x000000ff16167207 */ /* 0x000fe40001000000 */
[----:B------:R-:W-:-:S02]  /*1220*/  SEL R21, R21, RZ, P3 ;  /* 0x000000ff15157207 */ /* 0x000fc40001800000 */
[----:B------:R-:W-:Y:S01]  /*1230*/  SEL R20, R20, RZ, P4 ;  /* 0x000000ff14147207 */ /* 0x000fe20002000000 */
[----:B0-----:R-:W-:Y:S06]  /*1240*/  @P0 EXIT ;  /* 0x000000000000094d */ /* 0x001fec0003800000 */
[----:B------:R-:W-:Y:S01]  /*1250*/  STG.E.128 desc[UR4][R12.64+0x800], R20 ;  /* 0x000800140c007986 */ /* 0x000fe2000c101d04 */
[----:B------:R-:W-:Y:S05]  /*1260*/  EXIT ;  /* 0x000000000000794d */ /* 0x000fea0003800000 */
.L_x_0:
[----:B------:R-:W-:-:S00]  /*1270*/  BRA `(.L_x_0) ;  /* 0xfffffffc00fc7947 */ /* 0x000fc0000383ffff */
[----:B------:R-:W-:-:S00]  /*1280*/  NOP ;  /* 0x0000000000007918 */ /* 0x000fc00000000000 */
[----:B------:R-:W-:-:S00]  /*1290*/  NOP ;  /* 0x0000000000007918 */ /* 0x000fc00000000000 */
[----:B------:R-:W-:-:S00]  /*12a0*/  NOP ;  /* 0x0000000000007918 */ /* 0x000fc00000000000 */
[----:B------:R-:W-:-:S00]  /*12b0*/  NOP ;  /* 0x0000000000007918 */ /* 0x000fc00000000000 */
[----:B------:R-:W-:-:S00]  /*12c0*/  NOP ;  /* 0x0000000000007918 */ /* 0x000fc00000000000 */
[----:B------:R-:W-:-:S00]  /*12d0*/  NOP ;  /* 0x0000000000007918 */ /* 0x000fc00000000000 */
[----:B------:R-:W-:-:S00]  /*12e0*/  NOP ;  /* 0x0000000000007918 */ /* 0x000fc00000000000 */
[----:B------:R-:W-:-:S00]  /*12f0*/  NOP ;  /* 0x0000000000007918 */ /* 0x000fc00000000000 */
.L_x_1:


//--------------------- .nv.global.init           --------------------------
	.section	.nv.global.init,"aw",@progbits
.nv.global.init:
	.type		_$_str,@object
	.size		_$_str,(_$_str_$_2 - _$_str)
_$_str:
        /*0000*/ 	.byte	0x5f, 0x5f, 0x43, 0x55, 0x44, 0x41, 0x5f, 0x46, 0x54, 0x5a, 0x00
	.type		_$_str_$_2,@object
	.size		_$_str_$_2,(.L_1 - _$_str_$_2)
_$_str_$_2:
        /*000b*/ 	.byte	0x5f, 0x5f, 0x43, 0x55, 0x44, 0x41, 0x5f, 0x50, 0x52, 0x45, 0x43, 0x5f, 0x53, 0x51, 0x52, 0x54
        /*001b*/ 	.byte	0x00
.L_1:


//--------------------- .nv.constant0.triton_poi_fused__native_batch_norm_legit_no_training_relu_2 --------------------------
	.section	.nv.constant0.triton_poi_fused__native_batch_norm_legit_no_training_relu_2,"a",@progbits
	.sectionflags	@""
	.align	4
.nv.constant0.triton_poi_fused__native_batch_norm_legit_no_training_relu_2:
	.zero		580
